//
// Generated by NVIDIA NVVM Compiler
//
// Compiler Build ID: CL-36424714
// Cuda compilation tools, release 13.0, V13.0.88
// Based on NVVM 20.0.0
//

.version 9.0
.target sm_100
.address_size 64

	// .globl	_Z6updatePdS_iii
.extern .shared .align 16 .b8 shared[];

.visible .entry _Z6updatePdS_iii(
	.param .u64 .ptr .align 1 _Z6updatePdS_iii_param_0,
	.param .u64 .ptr .align 1 _Z6updatePdS_iii_param_1,
	.param .u32 _Z6updatePdS_iii_param_2,
	.param .u32 _Z6updatePdS_iii_param_3,
	.param .u32 _Z6updatePdS_iii_param_4
)
{
	.reg .pred 	%p<15>;
	.reg .b32 	%r<99>;
	.reg .b64 	%rd<7>;
	.reg .b64 	%fd<13>;

	ld.param.u64 	%rd2, [_Z6updatePdS_iii_param_0];
	ld.param.u32 	%r43, [_Z6updatePdS_iii_param_2];
	ld.param.u32 	%r44, [_Z6updatePdS_iii_param_3];
	ld.param.u32 	%r45, [_Z6updatePdS_iii_param_4];
	cvta.to.global.u64 	%rd1, %rd2;
	mul.lo.s32 	%r1, %r45, %r45;
	shl.b32 	%r46, %r1, 3;
	mov.u32 	%r98, shared;
	add.s32 	%r93, %r98, %r46;
	mov.u32 	%r48, %ctaid.y;
	setp.eq.s32 	%p1, %r48, 0;
	selp.b32 	%r49, %r44, 0, %p1;
	mov.u32 	%r50, %ctaid.x;
	setp.eq.s32 	%p2, %r50, 0;
	selp.b32 	%r3, %r44, 0, %p2;
	mov.u32 	%r51, %nctaid.x;
	add.s32 	%r52, %r51, -1;
	setp.eq.s32 	%p3, %r50, %r52;
	selp.b32 	%r53, %r44, 0, %p3;
	sub.s32 	%r4, %r45, %r53;
	mov.u32 	%r54, %nctaid.y;
	add.s32 	%r55, %r54, -1;
	setp.eq.s32 	%p4, %r48, %r55;
	selp.b32 	%r56, %r44, 0, %p4;
	sub.s32 	%r5, %r45, %r56;
	mov.u32 	%r6, %ntid.x;
	mov.u32 	%r7, %ntid.y;
	mul.lo.s32 	%r57, %r7, %r48;
	mad.lo.s32 	%r58, %r57, %r51, %r50;
	mul.lo.s32 	%r8, %r58, %r6;
	mov.u32 	%r9, %tid.y;
	add.s32 	%r10, %r49, %r9;
	setp.ge.s32 	%p5, %r10, %r5;
	@%p5 bra 	$L__BB0_6;
	mov.u32 	%r59, %tid.x;
	add.s32 	%r11, %r3, %r59;
	sub.s32 	%r12, %r8, %r44;
	mov.u32 	%r89, %r10;
$L__BB0_2:
	setp.ge.s32 	%p6, %r11, %r4;
	@%p6 bra 	$L__BB0_5;
	sub.s32 	%r60, %r89, %r44;
	mad.lo.s32 	%r14, %r60, %r43, %r12;
	mul.lo.s32 	%r15, %r89, %r45;
	mov.u32 	%r90, %r11;
$L__BB0_4:
	add.s32 	%r61, %r14, %r90;
	mul.wide.s32 	%rd3, %r61, 8;
	add.s64 	%rd4, %rd1, %rd3;
	ld.global.f64 	%fd1, [%rd4];
	add.s32 	%r62, %r90, %r15;
	shl.b32 	%r63, %r62, 3;
	mov.u32 	%r64, shared;
	add.s32 	%r65, %r64, %r63;
	st.shared.f64 	[%r65], %fd1;
	add.s32 	%r67, %r65, %r46;
	st.shared.f64 	[%r67], %fd1;
	add.s32 	%r90, %r90, %r6;
	setp.lt.s32 	%p7, %r90, %r4;
	@%p7 bra 	$L__BB0_4;
$L__BB0_5:
	add.s32 	%r89, %r89, %r7;
	setp.lt.s32 	%p8, %r89, %r5;
	@%p8 bra 	$L__BB0_2;
$L__BB0_6:
	bar.sync 	0;
	setp.lt.s32 	%p9, %r44, 1;
	@%p9 bra 	$L__BB0_15;
	add.s32 	%r19, %r10, 1;
	add.s32 	%r20, %r5, -1;
	mov.u32 	%r71, %tid.x;
	add.s32 	%r23, %r3, %r71;
	add.s32 	%r21, %r23, 1;
	add.s32 	%r22, %r4, -1;
	shl.b32 	%r24, %r6, 3;
	shl.b32 	%r25, %r45, 4;
	shl.b32 	%r26, %r45, 3;
	mov.u32 	%r92, shared;
	mov.b32 	%r91, 0;
$L__BB0_8:
	mov.u32 	%r98, %r93;
	mov.u32 	%r93, %r92;
	setp.ge.s32 	%p10, %r19, %r20;
	@%p10 bra 	$L__BB0_14;
	add.s32 	%r30, %r93, 8;
	mov.u32 	%r94, %r19;
$L__BB0_10:
	setp.ge.s32 	%p11, %r21, %r22;
	@%p11 bra 	$L__BB0_13;
	add.s32 	%r72, %r94, -1;
	mad.lo.s32 	%r73, %r45, %r94, %r23;
	shl.b32 	%r74, %r73, 3;
	add.s32 	%r75, %r98, %r74;
	add.s32 	%r96, %r75, 8;
	mad.lo.s32 	%r76, %r72, %r45, %r23;
	shl.b32 	%r77, %r76, 3;
	add.s32 	%r95, %r30, %r77;
	mov.u32 	%r97, %r23;
$L__BB0_12:
	ld.shared.f64 	%fd2, [%r95];
	add.s32 	%r78, %r95, %r26;
	ld.shared.f64 	%fd3, [%r78+-8];
	add.f64 	%fd4, %fd2, %fd3;
	ld.shared.f64 	%fd5, [%r78];
	add.f64 	%fd6, %fd4, %fd5;
	ld.shared.f64 	%fd7, [%r78+8];
	add.f64 	%fd8, %fd6, %fd7;
	add.s32 	%r79, %r95, %r25;
	ld.shared.f64 	%fd9, [%r79];
	add.f64 	%fd10, %fd8, %fd9;
	mul.f64 	%fd11, %fd10, 0d3FC999999999999A;
	st.shared.f64 	[%r96], %fd11;
	add.s32 	%r97, %r97, %r6;
	add.s32 	%r80, %r97, 1;
	add.s32 	%r96, %r96, %r24;
	add.s32 	%r95, %r95, %r24;
	setp.lt.s32 	%p12, %r80, %r22;
	@%p12 bra 	$L__BB0_12;
$L__BB0_13:
	add.s32 	%r94, %r94, %r7;
	setp.lt.s32 	%p13, %r94, %r20;
	@%p13 bra 	$L__BB0_10;
$L__BB0_14:
	bar.sync 	0;
	add.s32 	%r91, %r91, 1;
	setp.ne.s32 	%p14, %r91, %r44;
	mov.u32 	%r92, %r98;
	@%p14 bra 	$L__BB0_8;
$L__BB0_15:
	mov.u32 	%r81, %tid.x;
	add.s32 	%r82, %r44, %r9;
	add.s32 	%r83, %r44, %r81;
	mad.lo.s32 	%r84, %r82, %r45, %r83;
	shl.b32 	%r85, %r84, 3;
	add.s32 	%r86, %r98, %r85;
	ld.shared.f64 	%fd12, [%r86];
	add.s32 	%r87, %r8, %r81;
	mad.lo.s32 	%r88, %r43, %r9, %r87;
	mul.wide.u32 	%rd5, %r88, 8;
	add.s64 	%rd6, %rd1, %rd5;
	st.global.f64 	[%rd6], %fd12;
	ret;

}


// ===== COMPILED SASS (sm_100) =====

	.target	sm_100

	.elftype	@"ET_EXEC"


//--------------------- .note.nv.tkinfo           --------------------------
	.section	.note.nv.tkinfo,"",@"SHT_NOTE"
	.sectionflags	@"SHF_NOTE_NV_TKINFO"
	.tkinfo
        /*0018*/ 	.word	0x00000002
        /*0030*/ 	.string	""
        /*0030*/ 	.string	"ptxas"
        /*0030*/ 	.string	"Cuda compilation tools, release 13.0, V13.0.88"
        /*0030*/ 	.string	"Build cuda_13.0.r13.0/compiler.36424714_0"
        /*0030*/ 	.string	"-arch sm_100 -m 64 "



//--------------------- .note.nv.cuinfo           --------------------------
	.section	.note.nv.cuinfo,"",@"SHT_NOTE"
	.sectionflags	@"SHF_NOTE_NV_CUINFO"
        /*0018*/ 	.short	0x0002
        /*001a*/ 	.short	0x0064
        /*001c*/ 	.short	0x0082
	.zero		2


//--------------------- .nv.info                  --------------------------
	.section	.nv.info,"",@"SHT_CUDA_INFO"
	.align	4


	//----- nvinfo : EIATTR_REGCOUNT
	.align		4
        /*0000*/ 	.byte	0x04, 0x2f
        /*0002*/ 	.short	(.L_1 - .L_0)
	.align		4
.L_0:
        /*0004*/ 	.word	index@(_Z6updatePdS_iii)
        /*0008*/ 	.word	0x0000001e


	//----- nvinfo : EIATTR_FRAME_SIZE
	.align		4
.L_1:
        /*000c*/ 	.byte	0x04, 0x11
        /*000e*/ 	.short	(.L_3 - .L_2)
	.align		4
.L_2:
        /*0010*/ 	.word	index@(_Z6updatePdS_iii)
        /*0014*/ 	.word	0x00000000


	//----- nvinfo : EIATTR_MIN_STACK_SIZE
	.align		4
.L_3:
        /*0018*/ 	.byte	0x04, 0x12
        /*001a*/ 	.short	(.L_5 - .L_4)
	.align		4
.L_4:
        /*001c*/ 	.word	index@(_Z6updatePdS_iii)
        /*0020*/ 	.word	0x00000000
.L_5:


//--------------------- .nv.compat                --------------------------
	.section	.nv.compat,"",@"SHT_CUDA_COMPAT_INFO"
	.align	4
        /*0000*/ 	.byte	0x02, 0x09, 0x00, 0x00, 0x02, 0x02, 0x01, 0x00, 0x02, 0x05, 0x05, 0x00, 0x03, 0x07, 0x01, 0x01
        /*0010*/ 	.byte	0x02, 0x03, 0x00, 0x00, 0x02, 0x06, 0x01, 0x00, 0x04, 0x0b, 0x08, 0x00, 0x01, 0x00, 0x00, 0x00
        /*0020*/ 	.byte	0x00, 0x00, 0x00, 0x00


//--------------------- .nv.info._Z6updatePdS_iii --------------------------
	.section	.nv.info._Z6updatePdS_iii,"",@"SHT_CUDA_INFO"
	.sectionflags	@""
	.align	4


	//----- nvinfo : EIATTR_CUDA_API_VERSION
	.align		4
        /*0000*/ 	.byte	0x04, 0x37
        /*0002*/ 	.short	(.L_7 - .L_6)
.L_6:
        /*0004*/ 	.word	0x00000082


	//----- nvinfo : EIATTR_KPARAM_INFO
	.align		4
.L_7:
        /*0008*/ 	.byte	0x04, 0x17
        /*000a*/ 	.short	(.L_9 - .L_8)
.L_8:
        /*000c*/ 	.word	0x00000000
        /*0010*/ 	.short	0x0004
        /*0012*/ 	.short	0x0018
        /*0014*/ 	.byte	0x00, 0xf0, 0x11, 0x00


	//----- nvinfo : EIATTR_KPARAM_INFO
	.align		4
.L_9:
        /*0018*/ 	.byte	0x04, 0x17
        /*001a*/ 	.short	(.L_11 - .L_10)
.L_10:
        /*001c*/ 	.word	0x00000000
        /*0020*/ 	.short	0x0003
        /*0022*/ 	.short	0x0014
        /*0024*/ 	.byte	0x00, 0xf0, 0x11, 0x00


	//----- nvinfo : EIATTR_KPARAM_INFO
	.align		4
.L_11:
        /*0028*/ 	.byte	0x04, 0x17
        /*002a*/ 	.short	(.L_13 - .L_12)
.L_12:
        /*002c*/ 	.word	0x00000000
        /*0030*/ 	.short	0x0002
        /*0032*/ 	.short	0x0010
        /*0034*/ 	.byte	0x00, 0xf0, 0x11, 0x00


	//----- nvinfo : EIATTR_KPARAM_INFO
	.align		4
.L_13:
        /*0038*/ 	.byte	0x04, 0x17
        /*003a*/ 	.short	(.L_15 - .L_14)
.L_14:
        /*003c*/ 	.word	0x00000000
        /*0040*/ 	.short	0x0001
        /*0042*/ 	.short	0x0008
        /*0044*/ 	.byte	0x00, 0xf5, 0x21, 0x00


	//----- nvinfo : EIATTR_KPARAM_INFO
	.align		4
.L_15:
        /*0048*/ 	.byte	0x04, 0x17
        /*004a*/ 	.short	(.L_17 - .L_16)
.L_16:
        /*004c*/ 	.word	0x00000000
        /*0050*/ 	.short	0x0000
        /*0052*/ 	.short	0x0000
        /*0054*/ 	.byte	0x00, 0xf5, 0x21, 0x00


	//----- nvinfo : EIATTR_SPARSE_MMA_MASK
	.align		4
.L_17:
        /*0058*/ 	.byte	0x03, 0x50
        /*005a*/ 	.short	0x0000


	//----- nvinfo : EIATTR_MAXREG_COUNT
	.align		4
        /*005c*/ 	.byte	0x03, 0x1b
        /*005e*/ 	.short	0x00ff


	//----- nvinfo : EIATTR_NUM_BARRIERS
	.align		4
        /*0060*/ 	.byte	0x02, 0x4c
        /*0062*/ 	.byte	0x01
	.zero		1


	//----- nvinfo : EIATTR_MERCURY_ISA_VERSION
	.align		4
        /*0064*/ 	.byte	0x03, 0x5f
        /*0066*/ 	.short	0x0101


	//----- nvinfo : EIATTR_VRC_CTA_INIT_COUNT
	.align		4
        /*0068*/ 	.byte	0x02, 0x4a
	.zero		1
	.zero		1


	//----- nvinfo : EIATTR_EXIT_INSTR_OFFSETS
	.align		4
        /*006c*/ 	.byte	0x04, 0x1c
        /*006e*/ 	.short	(.L_19 - .L_18)


	//   ....[0]....
.L_18:
        /*0070*/ 	.word	0x00000900


	//----- nvinfo : EIATTR_CRS_STACK_SIZE
	.align		4
.L_19:
        /*0074*/ 	.byte	0x04, 0x1e
        /*0076*/ 	.short	(.L_21 - .L_20)
.L_20:
        /*0078*/ 	.word	0x00000000


	//----- nvinfo : EIATTR_CBANK_PARAM_SIZE
	.align		4
.L_21:
        /*007c*/ 	.byte	0x03, 0x19
        /*007e*/ 	.short	0x001c


	//----- nvinfo : EIATTR_PARAM_CBANK
	.align		4
        /*0080*/ 	.byte	0x04, 0x0a
        /*0082*/ 	.short	(.L_23 - .L_22)
	.align		4
.L_22:
        /*0084*/ 	.word	index@(.nv.constant0._Z6updatePdS_iii)
        /*0088*/ 	.short	0x0380
        /*008a*/ 	.short	0x001c


	//----- nvinfo : EIATTR_SW_WAR
	.align		4
.L_23:
        /*008c*/ 	.byte	0x04, 0x36
        /*008e*/ 	.short	(.L_25 - .L_24)
.L_24:
        /*0090*/ 	.word	0x00000008
.L_25:


//--------------------- .nv.callgraph             --------------------------
	.section	.nv.callgraph,"",@"SHT_CUDA_CALLGRAPH"
	.align	4
	.sectionentsize	8
	.align		4
        /*0000*/ 	.word	0x00000000
	.align		4
        /*0004*/ 	.word	0xffffffff
	.align		4
        /*0008*/ 	.word	0x00000000
	.align		4
        /*000c*/ 	.word	0xfffffffe
	.align		4
        /*0010*/ 	.word	0x00000000
	.align		4
        /*0014*/ 	.word	0xfffffffd
	.align		4
        /*0018*/ 	.word	0x00000000
	.align		4
        /*001c*/ 	.word	0xfffffffc


//--------------------- .text._Z6updatePdS_iii    --------------------------
	.section	.text._Z6updatePdS_iii,"ax",@progbits
	.align	128
        .global         _Z6updatePdS_iii
        .type           _Z6updatePdS_iii,@function
        .size           _Z6updatePdS_iii,(.L_x_15 - _Z6updatePdS_iii)
        .other          _Z6updatePdS_iii,@"STO_CUDA_ENTRY STV_DEFAULT"
_Z6updatePdS_iii:
.text._Z6updatePdS_iii:
[----:B------:R-:W-:Y:S08]  /*0000*/  LDC R1, c[0x0][0x37c] ;  /* 0x0000df00ff017b82 */ /* 0x000ff00000000800 */
[----:B------:R-:W0:Y:S01]  /*0010*/  S2UR UR5, SR_CTAID.Y ;  /* 0x00000000000579c3 */ /* 0x000e220000002600 */
[----:B------:R-:W1:Y:S01]  /*0020*/  LDCU UR7, c[0x0][0x370] ;  /* 0x00006e00ff0777ac */ /* 0x000e620008000800 */
[----:B------:R-:W2:Y:S01]  /*0030*/  S2R R0, SR_TID.Y ;  /* 0x0000000000007919 */ /* 0x000ea20000002200 */
[----:B------:R-:W-:Y:S01]  /*0040*/  MOV R3, 0x400 ;  /* 0x0000040000037802 */ /* 0x000fe20000000f00 */
[----:B------:R-:W-:Y:S01]  /*0050*/  BSSY.RECONVERGENT B0, `(.L_x_0) ;  /* 0x000003d000007945 */ /* 0x000fe20003800200 */
[----:B------:R-:W3:Y:S01]  /*0060*/  LDCU UR4, c[0x0][0x374] ;  /* 0x00006e80ff0477ac */ /* 0x000ee20008000800 */
[----:B------:R-:W4:Y:S02]  /*0070*/  S2R R4, SR_CgaCtaId ;  /* 0x0000000000047919 */ /* 0x000f240000008800 */
[----:B------:R-:W5:Y:S01]  /*0080*/  LDC R12, c[0x0][0x398] ;  /* 0x0000e600ff0c7b82 */ /* 0x000f620000000800 */
[----:B------:R-:W5:Y:S01]  /*0090*/  LDCU UR13, c[0x0][0x394] ;  /* 0x00007280ff0d77ac */ /* 0x000f620008000800 */
[----:B------:R-:W0:Y:S06]  /*00a0*/  LDCU.64 UR10, c[0x0][0x358] ;  /* 0x00006b00ff0a77ac */ /* 0x000e2c0008000a00 */
[----:B------:R-:W2:Y:S01]  /*00b0*/  S2UR UR6, SR_CTAID.X ;  /* 0x00000000000679c3 */ /* 0x000ea20000002500 */
[----:B------:R-:W2:Y:S01]  /*00c0*/  LDCU UR14, c[0x0][0x398] ;  /* 0x00007300ff0e77ac */ /* 0x000ea20008000800 */
[----:B-1----:R-:W-:-:S02]  /*00d0*/  UIADD3 UR8, UPT, UPT, UR7, -0x1, URZ ;  /* 0xffffffff07087890 */ /* 0x002fc4000fffe0ff */
[----:B---3--:R-:W-:-:S04]  /*00e0*/  UIADD3 UR4, UPT, UPT, UR4, -0x1, URZ ;  /* 0xffffffff04047890 */ /* 0x008fc8000fffe0ff */
[----:B------:R-:W1:Y:S01]  /*00f0*/  LDC R2, c[0x0][0x360] ;  /* 0x0000d800ff027b82 */ /* 0x000e620000000800 */
[----:B------:R-:W3:Y:S01]  /*0100*/  LDCU UR12, c[0x0][0x364] ;  /* 0x00006c80ff0c77ac */ /* 0x000ee20008000800 */
[----:B0-----:R-:W-:Y:S02]  /*0110*/  UISETP.NE.AND UP0, UPT, UR5, URZ, UPT ;  /* 0x000000ff0500728c */ /* 0x001fe4000bf05270 */
[----:B------:R-:W-:Y:S01]  /*0120*/  UISETP.NE.AND UP1, UPT, UR5, UR4, UPT ;  /* 0x000000040500728c */ /* 0x000fe2000bf25270 */
[----:B-----5:R-:W-:Y:S01]  /*0130*/  IMAD R14, R12, R12, RZ ;  /* 0x0000000c0c0e7224 */ /* 0x020fe200078e02ff */
[----:B------:R-:W-:Y:S02]  /*0140*/  USEL UR4, UR13, URZ, !UP0 ;  /* 0x000000ff0d047287 */ /* 0x000fe4000c000000 */
[----:B------:R-:W-:Y:S01]  /*0150*/  USEL UR9, UR13, URZ, !UP1 ;  /* 0x000000ff0d097287 */ /* 0x000fe2000c800000 */
[----:B----4-:R-:W-:-:S03]  /*0160*/  LEA R3, R4, R3, 0x18 ;  /* 0x0000000304037211 */ /* 0x010fc600078ec0ff */
[----:B--2---:R-:W-:Y:S01]  /*0170*/  VIADD R11, R0, UR4 ;  /* 0x00000004000b7c36 */ /* 0x004fe20008000000 */
[----:B------:R-:W-:Y:S01]  /*0180*/  UISETP.NE.AND UP1, UPT, UR6, UR8, UPT ;  /* 0x000000080600728c */ /* 0x000fe2000bf25270 */
[----:B------:R-:W-:Y:S01]  /*0190*/  VIADD R10, R12, -UR9 ;  /* 0x800000090c0a7c36 */ /* 0x000fe20008000000 */
[----:B------:R-:W-:Y:S01]  /*01a0*/  UISETP.NE.AND UP0, UPT, UR6, URZ, UPT ;  /* 0x000000ff0600728c */ /* 0x000fe2000bf05270 */
[----:B------:R-:W-:Y:S01]  /*01b0*/  LEA R4, R14, R3, 0x3 ;  /* 0x000000030e047211 */ /* 0x000fe200078e18ff */
[----:B---3--:R-:W-:Y:S02]  /*01c0*/  UIMAD UR4, UR5, UR12, URZ ;  /* 0x0000000c050472a4 */ /* 0x008fe4000f8e02ff */
[----:B------:R-:W-:Y:S01]  /*01d0*/  ISETP.GE.AND P0, PT, R11, R10, PT ;  /* 0x0000000a0b00720c */ /* 0x000fe20003f06270 */
[----:B------:R-:W-:Y:S02]  /*01e0*/  USEL UR8, UR13, URZ, !UP1 ;  /* 0x000000ff0d087287 */ /* 0x000fe4000c800000 */
[----:B------:R-:W-:-:S02]  /*01f0*/  UIMAD UR4, UR4, UR7, UR6 ;  /* 0x00000007040472a4 */ /* 0x000fc4000f8e0206 */
[----:B------:R-:W-:Y:S02]  /*0200*/  USEL UR5, UR13, URZ, !UP0 ;  /* 0x000000ff0d057287 */ /* 0x000fe4000c000000 */
[----:B------:R-:W-:Y:S02]  /*0210*/  VIADD R12, R12, -UR8 ;  /* 0x800000080c0c7c36 */ /* 0x000fe40008000000 */
[----:B-1----:R-:W-:-:S04]  /*0220*/  IMAD R5, R2, UR4, RZ ;  /* 0x0000000402057c24 */ /* 0x002fc8000f8e02ff */
[----:B------:R-:W-:Y:S05]  /*0230*/  @P0 BRA `(.L_x_1) ;  /* 0x0000000000780947 */ /* 0x000fea0003800000 */
[----:B------:R-:W0:Y:S01]  /*0240*/  S2R R13, SR_TID.X ;  /* 0x00000000000d7919 */ /* 0x000e220000002100 */
[----:B------:R-:W-:Y:S01]  /*0250*/  VIADD R15, R5, -UR13 ;  /* 0x8000000d050f7c36 */ /* 0x000fe20008000000 */
[----:B------:R-:W-:Y:S01]  /*0260*/  MOV R17, R11 ;  /* 0x0000000b00117202 */ /* 0x000fe20000000f00 */
[----:B0-----:R-:W-:-:S07]  /*0270*/  VIADD R13, R13, UR5 ;  /* 0x000000050d0d7c36 */ /* 0x001fce0008000000 */
.L_x_5:
[----:B------:R-:W-:Y:S01]  /*0280*/  ISETP.GE.AND P0, PT, R13, R12, PT ;  /* 0x0000000c0d00720c */ /* 0x000fe20003f06270 */
[----:B------:R-:W-:-:S12]  /*0290*/  BSSY.RECONVERGENT B1, `(.L_x_2) ;  /* 0x0000015000017945 */ /* 0x000fd80003800200 */
[----:B0-----:R-:W-:Y:S05]  /*02a0*/  @P0 BRA `(.L_x_3) ;  /* 0x00000000004c0947 */ /* 0x001fea0003800000 */
[----:B------:R-:W0:Y:S01]  /*02b0*/  S2R R16, SR_CgaCtaId ;  /* 0x0000000000107919 */ /* 0x000e220000008800 */
[----:B------:R-:W1:Y:S01]  /*02c0*/  LDCU.64 UR6, c[0x0][0x390] ;  /* 0x00007200ff0677ac */ /* 0x000e620008000a00 */
[----:B------:R-:W2:Y:S01]  /*02d0*/  LDC.64 R6, c[0x0][0x380] ;  /* 0x0000e000ff067b82 */ /* 0x000ea20000000a00 */
[----:B------:R-:W-:Y:S01]  /*02e0*/  MOV R9, 0x400 ;  /* 0x0000040000097802 */ /* 0x000fe20000000f00 */
[----:B------:R-:W-:Y:S01]  /*02f0*/  IMAD.MOV.U32 R19, RZ, RZ, R13 ;  /* 0x000000ffff137224 */ /* 0x000fe200078e000d */
[----:B-1----:R-:W-:-:S05]  /*0300*/  IADD3 R8, PT, PT, R17, -UR7, RZ ;  /* 0x8000000711087c10 */ /* 0x002fca000fffe0ff */
[----:B------:R-:W-:Y:S01]  /*0310*/  IMAD R18, R8, UR6, R15 ;  /* 0x0000000608127c24 */ /* 0x000fe2000f8e020f */
[----:B0-----:R-:W-:-:S07]  /*0320*/  LEA R25, R16, R9, 0x18 ;  /* 0x0000000910197211 */ /* 0x001fce00078ec0ff */
.L_x_4:
[----:B0-----:R-:W-:-:S05]  /*0330*/  IADD3 R9, PT, PT, R18, R19, RZ ;  /* 0x0000001312097210 */ /* 0x001fca0007ffe0ff */
[----:B--2---:R-:W-:-:S06]  /*0340*/  IMAD.WIDE R8, R9, 0x8, R6 ;  /* 0x0000000809087825 */ /* 0x004fcc00078e0206 */
[----:B------:R-:W2:Y:S01]  /*0350*/  LDG.E.64 R8, desc[UR10][R8.64] ;  /* 0x0000000a08087981 */ /* 0x000ea2000c1e1b00 */
[--C-:B------:R-:W-:Y:S02]  /*0360*/  IMAD R16, R17, UR14, R19.reuse ;  /* 0x0000000e11107c24 */ /* 0x100fe4000f8e0213 */
[----:B------:R-:W-:Y:S02]  /*0370*/  IMAD.IADD R19, R2, 0x1, R19 ;  /* 0x0000000102137824 */ /* 0x000fe400078e0213 */
[----:B------:R-:W-:-:S03]  /*0380*/  IMAD R21, R16, 0x8, R25 ;  /* 0x0000000810157824 */ /* 0x000fc600078e0219 */
[----:B------:R-:W-:Y:S02]  /*0390*/  ISETP.GE.AND P0, PT, R19, R12, PT ;  /* 0x0000000c1300720c */ /* 0x000fe40003f06270 */
[----:B------:R-:W-:Y:S01]  /*03a0*/  LEA R23, R14, R21, 0x3 ;  /* 0x000000150e177211 */ /* 0x000fe200078e18ff */
[----:B--2---:R0:W-:Y:S04]  /*03b0*/  STS.64 [R21], R8 ;  /* 0x0000000815007388 */ /* 0x0041e80000000a00 */
[----:B------:R0:W-:Y:S06]  /*03c0*/  STS.64 [R23], R8 ;  /* 0x0000000817007388 */ /* 0x0001ec0000000a00 */
[----:B------:R-:W-:Y:S05]  /*03d0*/  @!P0 BRA `(.L_x_4) ;  /* 0xfffffffc00d48947 */ /* 0x000fea000383ffff */
.L_x_3:
[----:B------:R-:W-:Y:S05]  /*03e0*/  BSYNC.RECONVERGENT B1 ;  /* 0x0000000000017941 */ /* 0x000fea0003800200 */
.L_x_2:
[----:B------:R-:W-:-:S04]  /*03f0*/  IADD3 R17, PT, PT, R17, UR12, RZ ;  /* 0x0000000c11117c10 */ /* 0x000fc8000fffe0ff */
[----:B------:R-:W-:-:S13]  /*0400*/  ISETP.GE.AND P0, PT, R17, R10, PT ;  /* 0x0000000a1100720c */ /* 0x000fda0003f06270 */
[----:B------:R-:W-:Y:S05]  /*0410*/  @!P0 BRA `(.L_x_5) ;  /* 0xfffffffc00988947 */ /* 0x000fea000383ffff */
.L_x_1:
[----:B------:R-:W-:Y:S05]  /*0420*/  BSYNC.RECONVERGENT B0 ;  /* 0x0000000000007941 */ /* 0x000fea0003800200 */
.L_x_0:
[----:B------:R-:W1:Y:S02]  /*0430*/  LDCU UR4, c[0x0][0x394] ;  /* 0x00007280ff0477ac */ /* 0x000e640008000800 */
[----:B-1----:R-:W-:Y:S01]  /*0440*/  UISETP.GE.AND UP0, UPT, UR4, 0x1, UPT ;  /* 0x000000010400788c */ /* 0x002fe2000bf06270 */
[----:B------:R-:W-:Y:S08]  /*0450*/  BAR.SYNC.DEFER_BLOCKING 0x0 ;  /* 0x0000000000007b1d */ /* 0x000ff00000010000 */
[----:B------:R-:W-:Y:S05]  /*0460*/  BRA.U !UP0, `(.L_x_6) ;  /* 0x0000000108f07547 */ /* 0x000fea000b800000 */
[----:B------:R-:W1:Y:S01]  /*0470*/  S2R R6, SR_TID.X ;  /* 0x0000000000067919 */ /* 0x000e620000002100 */
[----:B------:R-:W-:Y:S01]  /*0480*/  IADD3 R7, PT, PT, R12, -0x1, RZ ;  /* 0xffffffff0c077810 */ /* 0x000fe20007ffe0ff */
[----:B0-----:R-:W-:Y:S01]  /*0490*/  VIADD R9, R10, 0xffffffff ;  /* 0xffffffff0a097836 */ /* 0x001fe20000000000 */
[----:B------:R-:W-:Y:S01]  /*04a0*/  MOV R3, 0x400 ;  /* 0x0000040000037802 */ /* 0x000fe20000000f00 */
[----:B------:R-:W0:Y:S01]  /*04b0*/  S2R R14, SR_CgaCtaId ;  /* 0x00000000000e7919 */ /* 0x000e220000008800 */
[----:B------:R-:W-:Y:S01]  /*04c0*/  UMOV UR4, URZ ;  /* 0x000000ff00047c82 */ /* 0x000fe20008000000 */
[----:B-1----:R-:W-:-:S04]  /*04d0*/  VIADD R6, R6, UR5 ;  /* 0x0000000506067c36 */ /* 0x002fc80008000000 */
[----:B------:R-:W-:-:S05]  /*04e0*/  VIADD R8, R6, 0x1 ;  /* 0x0000000106087836 */ /* 0x000fca0000000000 */
[----:B------:R-:W-:Y:S02]  /*04f0*/  ISETP.GE.AND P0, PT, R8, R7, PT ;  /* 0x000000070800720c */ /* 0x000fe40003f06270 */
[----:B------:R-:W-:Y:S02]  /*0500*/  IADD3 R8, PT, PT, R11, 0x1, RZ ;  /* 0x000000010b087810 */ /* 0x000fe40007ffe0ff */
[----:B0-----:R-:W-:-:S09]  /*0510*/  LEA R11, R14, R3, 0x18 ;  /* 0x000000030e0b7211 */ /* 0x001fd200078ec0ff */
.L_x_13:
[----:B------:R-:W0:Y:S01]  /*0520*/  LDCU UR6, c[0x0][0x394] ;  /* 0x00007280ff0677ac */ /* 0x000e220008000800 */
[----:B------:R-:W-:Y:S01]  /*0530*/  ISETP.GE.AND P1, PT, R8, R9, PT ;  /* 0x000000090800720c */ /* 0x000fe20003f26270 */
[----:B------:R-:W-:Y:S01]  /*0540*/  BSSY.RECONVERGENT B0, `(.L_x_7) ;  /* 0x000002b000007945 */ /* 0x000fe20003800200 */
[----:B------:R-:W-:Y:S01]  /*0550*/  MOV R3, R4 ;  /* 0x0000000400037202 */ /* 0x000fe20000000f00 */
[----:B------:R-:W-:Y:S01]  /*0560*/  UIADD3 UR4, UPT, UPT, UR4, 0x1, URZ ;  /* 0x0000000104047890 */ /* 0x000fe2000fffe0ff */
[----:B------:R-:W-:-:S03]  /*0570*/  IMAD.MOV.U32 R4, RZ, RZ, R11 ;  /* 0x000000ffff047224 */ /* 0x000fc600078e000b */
[----:B0-----:R-:W-:-:S06]  /*0580*/  UISETP.NE.AND UP0, UPT, UR4, UR6, UPT ;  /* 0x000000060400728c */ /* 0x001fcc000bf05270 */
[----:B------:R-:W-:Y:S05]  /*0590*/  @P1 BRA `(.L_x_8) ;  /* 0x0000000000941947 */ /* 0x000fea0003800000 */
[----:B------:R-:W-:Y:S01]  /*05a0*/  IADD3 R20, PT, PT, R4, 0x8, RZ ;  /* 0x0000000804147810 */ /* 0x000fe20007ffe0ff */
[----:B------:R-:W-:-:S07]  /*05b0*/  IMAD.MOV.U32 R21, RZ, RZ, R8 ;  /* 0x000000ffff157224 */ /* 0x000fce00078e0008 */
.L_x_12:
[----:B------:R-:W-:Y:S04]  /*05c0*/  BSSY.RECONVERGENT B1, `(.L_x_9) ;  /* 0x000001f000017945 */ /* 0x000fe80003800200 */
[----:B------:R-:W-:Y:S05]  /*05d0*/  @P0 BRA `(.L_x_10) ;  /* 0x0000000000740947 */ /* 0x000fea0003800000 */
[----:B------:R-:W0:Y:S01]  /*05e0*/  LDC R23, c[0x0][0x398] ;  /* 0x0000e600ff177b82 */ /* 0x000e220000000800 */
[C---:B------:R-:W-:Y:S02]  /*05f0*/  IADD3 R10, PT, PT, R21.reuse, -0x1, RZ ;  /* 0xffffffff150a7810 */ /* 0x040fe40007ffe0ff */
[----:B------:R-:W-:Y:S01]  /*0600*/  MOV R27, R6 ;  /* 0x00000006001b7202 */ /* 0x000fe20000000f00 */
[-CC-:B0-----:R-:W-:Y:S02]  /*0610*/  IMAD R12, R21, R23.reuse, R6.reuse ;  /* 0x00000017150c7224 */ /* 0x181fe400078e0206 */
[----:B------:R-:W-:Y:S02]  /*0620*/  IMAD R11, R10, R23, R6 ;  /* 0x000000170a0b7224 */ /* 0x000fe400078e0206 */
[----:B------:R-:W-:Y:S02]  /*0630*/  IMAD R12, R12, 0x8, R3 ;  /* 0x000000080c0c7824 */ /* 0x000fe400078e0203 */
[----:B------:R-:W-:-:S03]  /*0640*/  IMAD R22, R11, 0x8, R20 ;  /* 0x000000080b167824 */ /* 0x000fc600078e0214 */
[----:B------:R-:W-:-:S07]  /*0650*/  IADD3 R25, PT, PT, R12, 0x8, RZ ;  /* 0x000000080c197810 */ /* 0x000fce0007ffe0ff */
.L_x_11:
[C---:B------:R-:W-:Y:S01]  /*0660*/  IMAD R24, R23.reuse, 0x8, R22 ;  /* 0x0000000817187824 */ /* 0x040fe200078e0216 */
[----:B------:R0:W-:Y:S01]  /*0670*/  LDS.64 R10, [R22] ;  /* 0x00000000160a7984 */ /* 0x0001e20000000a00 */
[----:B------:R-:W-:Y:S01]  /*0680*/  LEA R18, R23, R22, 0x4 ;  /* 0x0000001617127211 */ /* 0x000fe200078e20ff */
[----:B------:R-:W-:Y:S01]  /*0690*/  IMAD.IADD R27, R2, 0x1, R27 ;  /* 0x00000001021b7824 */ /* 0x000fe200078e021b */
[----:B------:R-:W-:Y:S01]  /*06a0*/  UMOV UR6, 0x9999999a ;  /* 0x9999999a00067882 */ /* 0x000fe20000000000 */
[----:B------:R-:W1:Y:S01]  /*06b0*/  LDS.64 R12, [R24+-0x8] ;  /* 0xfffff800180c7984 */ /* 0x000e620000000a00 */
[----:B------:R-:W-:-:S03]  /*06c0*/  UMOV UR7, 0x3fc99999 ;  /* 0x3fc9999900077882 */ /* 0x000fc60000000000 */
[----:B------:R-:W2:Y:S01]  /*06d0*/  LDS.64 R14, [R24] ;  /* 0x00000000180e7984 */ /* 0x000ea20000000a00 */
[----:B0-----:R-:W-:-:S03]  /*06e0*/  IMAD R22, R2, 0x8, R22 ;  /* 0x0000000802167824 */ /* 0x001fc600078e0216 */
[----:B------:R-:W0:Y:S04]  /*06f0*/  LDS.64 R16, [R24+0x8] ;  /* 0x0000080018107984 */ /* 0x000e280000000a00 */
[----:B------:R-:W3:Y:S01]  /*0700*/  LDS.64 R18, [R18] ;  /* 0x0000000012127984 */ /* 0x000ee20000000a00 */
[----:B-1----:R-:W-:Y:S01]  /*0710*/  DADD R10, R10, R12 ;  /* 0x000000000a0a7229 */ /* 0x002fe2000000000c */
[----:B------:R-:W-:-:S04]  /*0720*/  IADD3 R12, PT, PT, R27, 0x1, RZ ;  /* 0x000000011b0c7810 */ /* 0x000fc80007ffe0ff */
[----:B------:R-:W-:-:S03]  /*0730*/  ISETP.GE.AND P1, PT, R12, R7, PT ;  /* 0x000000070c00720c */ /* 0x000fc60003f26270 */
[----:B--2---:R-:W-:-:S08]  /*0740*/  DADD R10, R10, R14 ;  /* 0x000000000a0a7229 */ /* 0x004fd0000000000e */
[----:B0-----:R-:W-:-:S08]  /*0750*/  DADD R10, R10, R16 ;  /* 0x000000000a0a7229 */ /* 0x001fd00000000010 */
[----:B---3--:R-:W-:-:S08]  /*0760*/  DADD R10, R10, R18 ;  /* 0x000000000a0a7229 */ /* 0x008fd00000000012 */
[----:B------:R-:W-:-:S07]  /*0770*/  DMUL R10, R10, UR6 ;  /* 0x000000060a0a7c28 */ /* 0x000fce0008000000 */
[----:B------:R0:W-:Y:S02]  /*0780*/  STS.64 [R25], R10 ;  /* 0x0000000a19007388 */ /* 0x0001e40000000a00 */
[----:B0-----:R-:W-:Y:S01]  /*0790*/  LEA R25, R2, R25, 0x3 ;  /* 0x0000001902197211 */ /* 0x001fe200078e18ff */
[----:B------:R-:W-:Y:S06]  /*07a0*/  @!P1 BRA `(.L_x_11) ;  /* 0xfffffffc00ac9947 */ /* 0x000fec000383ffff */
.L_x_10:
[----:B------:R-:W-:Y:S05]  /*07b0*/  BSYNC.RECONVERGENT B1 ;  /* 0x0000000000017941 */ /* 0x000fea0003800200 */
.L_x_9:
[----:B------:R-:W-:-:S05]  /*07c0*/  VIADD R21, R21, UR12 ;  /* 0x0000000c15157c36 */ /* 0x000fca0008000000 */
[----:B------:R-:W-:-:S13]  /*07d0*/  ISETP.GE.AND P1, PT, R21, R9, PT ;  /* 0x000000091500720c */ /* 0x000fda0003f26270 */
[----:B------:R-:W-:Y:S05]  /*07e0*/  @!P1 BRA `(.L_x_12) ;  /* 0xfffffffc00749947 */ /* 0x000fea000383ffff */
.L_x_8:
[----:B------:R-:W-:Y:S05]  /*07f0*/  BSYNC.RECONVERGENT B0 ;  /* 0x0000000000007941 */ /* 0x000fea0003800200 */
.L_x_7:
[----:B------:R-:W-:Y:S01]  /*0800*/  BAR.SYNC.DEFER_BLOCKING 0x0 ;  /* 0x0000000000007b1d */ /* 0x000fe20000010000 */
[----:B------:R-:W-:-:S05]  /*0810*/  MOV R11, R3 ;  /* 0x00000003000b7202 */ /* 0x000fca0000000f00 */
[----:B------:R-:W-:Y:S05]  /*0820*/  BRA.U UP0, `(.L_x_13) ;  /* 0xfffffffd003c7547 */ /* 0x000fea000b83ffff */
.L_x_6:
[----:B------:R-:W1:Y:S01]  /*0830*/  S2R R4, SR_TID.X ;  /* 0x0000000000047919 */ /* 0x000e620000002100 */
[----:B------:R-:W2:Y:S01]  /*0840*/  LDCU.64 UR8, c[0x0][0x390] ;  /* 0x00007200ff0877ac */ /* 0x000ea20008000a00 */
[----:B------:R-:W3:Y:S01]  /*0850*/  LDCU UR6, c[0x0][0x398] ;  /* 0x00007300ff0677ac */ /* 0x000ee20008000800 */
[----:B--2---:R-:W-:Y:S01]  /*0860*/  VIADD R2, R0, UR9 ;  /* 0x0000000900027c36 */ /* 0x004fe20008000000 */
[----:B-1----:R-:W-:Y:S02]  /*0870*/  IADD3 R7, PT, PT, R4, UR9, RZ ;  /* 0x0000000904077c10 */ /* 0x002fe4000fffe0ff */
[----:B------:R-:W-:-:S03]  /*0880*/  IADD3 R5, PT, PT, R5, R4, RZ ;  /* 0x0000000405057210 */ /* 0x000fc60007ffe0ff */
[----:B---3--:R-:W-:Y:S02]  /*0890*/  IMAD R2, R2, UR6, R7 ;  /* 0x0000000602027c24 */ /* 0x008fe4000f8e0207 */
[----:B------:R-:W1:Y:S01]  /*08a0*/  LDC.64 R6, c[0x0][0x380] ;  /* 0x0000e000ff067b82 */ /* 0x000e620000000a00 */
[----:B------:R-:W-:Y:S02]  /*08b0*/  IMAD R5, R0, UR8, R5 ;  /* 0x0000000800057c24 */ /* 0x000fe4000f8e0205 */
[----:B------:R-:W-:-:S06]  /*08c0*/  IMAD R2, R2, 0x8, R3 ;  /* 0x0000000802027824 */ /* 0x000fcc00078e0203 */
[----:B------:R-:W2:Y:S01]  /*08d0*/  LDS.64 R2, [R2] ;  /* 0x0000000002027984 */ /* 0x000ea20000000a00 */
[----:B-1----:R-:W-:-:S05]  /*08e0*/  IMAD.WIDE.U32 R4, R5, 0x8, R6 ;  /* 0x0000000805047825 */ /* 0x002fca00078e0006 */
[----:B--2---:R-:W-:Y:S01]  /*08f0*/  STG.E.64 desc[UR10][R4.64], R2 ;  /* 0x0000000204007986 */ /* 0x004fe2000c101b0a */
[----:B------:R-:W-:Y:S05]  /*0900*/  EXIT ;  /* 0x000000000000794d */ /* 0x000fea0003800000 */
.L_x_14:
[----:B------:R-:W-:-:S00]  /*0910*/  BRA `(.L_x_14) ;  /* 0xfffffffc00fc7947 */ /* 0x000fc0000383ffff */
[----:B------:R-:W-:-:S00]  /*0920*/  NOP ;  /* 0x0000000000007918 */ /* 0x000fc00000000000 */
        /* <DEDUP_REMOVED lines=13> */
.L_x_15:


//--------------------- .nv.shared._Z6updatePdS_iii --------------------------
	.section	.nv.shared._Z6updatePdS_iii,"aw",@nobits
	.sectionflags	@""
	.align	16
	.zero		1024


//--------------------- .nv.shared.reserved.0     --------------------------
	.section	.nv.shared.reserved.0,"aw",@nobits
	.weak		__nv_reservedSMEM_offset_0_alias
	.size		__nv_reservedSMEM_offset_0_alias, 0, 64
	.other		__nv_reservedSMEM_offset_0_alias,@"STO_CUDA_RESERVED_SHARED STV_DEFAULT"
__nv_reservedSMEM_offset_0_alias:
	.zero		0
	.zero		64


//--------------------- .nv.constant0._Z6updatePdS_iii --------------------------
	.section	.nv.constant0._Z6updatePdS_iii,"a",@progbits
	.sectionflags	@""
	.align	4
.nv.constant0._Z6updatePdS_iii:
	.zero		924


//--------------------- SYMBOLS --------------------------

	.type		.nv.reservedSmem.offset0,@object
	.size		.nv.reservedSmem.offset0,0x4
	.type		.nv.reservedSmem.cap,@object
	.size		.nv.reservedSmem.cap,0x4
